//
// Generated by NVIDIA NVVM Compiler
//
// Compiler Build ID: CL-36424714
// Cuda compilation tools, release 13.0, V13.0.88
// Based on NVVM 20.0.0
//

.version 9.0
.target sm_100
.address_size 64

	// .globl	_Z3addiiPdS_S_S_
// _ZZ3addiiPdS_S_S_E5cache has been demoted

.visible .entry _Z3addiiPdS_S_S_(
	.param .u32 _Z3addiiPdS_S_S__param_0,
	.param .u32 _Z3addiiPdS_S_S__param_1,
	.param .u64 .ptr .align 1 _Z3addiiPdS_S_S__param_2,
	.param .u64 .ptr .align 1 _Z3addiiPdS_S_S__param_3,
	.param .u64 .ptr .align 1 _Z3addiiPdS_S_S__param_4,
	.param .u64 .ptr .align 1 _Z3addiiPdS_S_S__param_5
)
{
	.reg .pred 	%p<26>;
	.reg .b32 	%r<49>;
	.reg .b64 	%rd<57>;
	.reg .b64 	%fd<64>;
	// demoted variable
	.shared .align 8 .b8 _ZZ3addiiPdS_S_S_E5cache[8192];
	ld.param.u32 	%r20, [_Z3addiiPdS_S_S__param_0];
	ld.param.u32 	%r21, [_Z3addiiPdS_S_S__param_1];
	ld.param.u64 	%rd12, [_Z3addiiPdS_S_S__param_2];
	ld.param.u64 	%rd13, [_Z3addiiPdS_S_S__param_3];
	ld.param.u64 	%rd14, [_Z3addiiPdS_S_S__param_4];
	ld.param.u64 	%rd15, [_Z3addiiPdS_S_S__param_5];
	cvta.to.global.u64 	%rd1, %rd12;
	cvta.to.global.u64 	%rd2, %rd14;
	cvta.to.global.u64 	%rd3, %rd13;
	cvta.to.global.u64 	%rd4, %rd15;
	ld.global.f64 	%fd22, [%rd4];
	mul.wide.s32 	%rd16, %r20, 8;
	add.s64 	%rd17, %rd3, %rd16;
	st.global.f64 	[%rd17+-8], %fd22;
	ld.global.f64 	%fd23, [%rd4+8];
	add.s64 	%rd18, %rd2, %rd16;
	st.global.f64 	[%rd18+-8], %fd23;
	mov.u32 	%r1, %tid.x;
	mov.u32 	%r48, %ntid.x;
	min.s32 	%r3, %r20, %r21;
	setp.ge.s32 	%p1, %r1, %r3;
	mov.f64 	%fd59, 0d0000000000000000;
	@%p1 bra 	$L__BB0_29;
	mov.u32 	%r4, %ctaid.x;
	add.s32 	%r22, %r1, %r48;
	max.u32 	%r23, %r3, %r22;
	setp.lt.u32 	%p2, %r22, %r3;
	selp.u32 	%r24, 1, 0, %p2;
	add.s32 	%r25, %r22, %r24;
	sub.s32 	%r26, %r23, %r25;
	div.u32 	%r27, %r26, %r48;
	add.s32 	%r5, %r27, %r24;
	and.b32  	%r28, %r5, 3;
	setp.eq.s32 	%p3, %r28, 3;
	mov.f64 	%fd59, 0d0000000000000000;
	mov.u32 	%r46, %r1;
	@%p3 bra 	$L__BB0_9;
	mul.wide.u32 	%rd20, %r1, 8;
	sub.s64 	%rd56, %rd16, %rd20;
	mul.wide.u32 	%rd6, %r48, 8;
	add.s64 	%rd55, %rd1, %rd20;
	add.s32 	%r29, %r5, 1;
	and.b32  	%r30, %r29, 3;
	neg.s32 	%r44, %r30;
	mov.f64 	%fd59, 0d0000000000000000;
	mov.u32 	%r46, %r1;
$L__BB0_3:
	.pragma "nounroll";
	setp.lt.u32 	%p4, %r46, 2;
	@%p4 bra 	$L__BB0_8;
	setp.eq.s32 	%p5, %r4, 0;
	@%p5 bra 	$L__BB0_7;
	setp.ne.s32 	%p6, %r4, 1;
	@%p6 bra 	$L__BB0_8;
	ld.global.f64 	%fd27, [%rd55];
	add.s64 	%rd21, %rd2, %rd56;
	ld.global.f64 	%fd28, [%rd21];
	fma.rn.f64 	%fd59, %fd27, %fd28, %fd59;
	bra.uni 	$L__BB0_8;
$L__BB0_7:
	ld.global.f64 	%fd29, [%rd55];
	add.s64 	%rd22, %rd3, %rd56;
	ld.global.f64 	%fd30, [%rd22];
	fma.rn.f64 	%fd59, %fd29, %fd30, %fd59;
$L__BB0_8:
	add.s32 	%r46, %r46, %r48;
	sub.s64 	%rd56, %rd56, %rd6;
	add.s64 	%rd55, %rd55, %rd6;
	add.s32 	%r44, %r44, 1;
	setp.ne.s32 	%p7, %r44, 0;
	@%p7 bra 	$L__BB0_3;
$L__BB0_9:
	setp.lt.u32 	%p8, %r5, 3;
	@%p8 bra 	$L__BB0_29;
$L__BB0_10:
	setp.lt.u32 	%p9, %r46, 2;
	@%p9 bra 	$L__BB0_15;
	setp.eq.s32 	%p10, %r4, 1;
	@%p10 bra 	$L__BB0_14;
	setp.ne.s32 	%p11, %r4, 0;
	@%p11 bra 	$L__BB0_15;
	mul.wide.u32 	%rd27, %r46, 8;
	add.s64 	%rd28, %rd1, %rd27;
	ld.global.f64 	%fd33, [%rd28];
	sub.s32 	%r32, %r20, %r46;
	mul.wide.s32 	%rd29, %r32, 8;
	add.s64 	%rd30, %rd3, %rd29;
	ld.global.f64 	%fd34, [%rd30];
	fma.rn.f64 	%fd59, %fd33, %fd34, %fd59;
	bra.uni 	$L__BB0_15;
$L__BB0_14:
	mul.wide.u32 	%rd23, %r46, 8;
	add.s64 	%rd24, %rd1, %rd23;
	ld.global.f64 	%fd31, [%rd24];
	sub.s32 	%r31, %r20, %r46;
	mul.wide.s32 	%rd25, %r31, 8;
	add.s64 	%rd26, %rd2, %rd25;
	ld.global.f64 	%fd32, [%rd26];
	fma.rn.f64 	%fd59, %fd31, %fd32, %fd59;
$L__BB0_15:
	add.s32 	%r13, %r46, %r48;
	setp.lt.u32 	%p12, %r13, 2;
	@%p12 bra 	$L__BB0_20;
	setp.eq.s32 	%p13, %r4, 0;
	@%p13 bra 	$L__BB0_19;
	setp.ne.s32 	%p14, %r4, 1;
	@%p14 bra 	$L__BB0_20;
	mul.wide.u32 	%rd31, %r13, 8;
	add.s64 	%rd32, %rd1, %rd31;
	ld.global.f64 	%fd35, [%rd32];
	sub.s32 	%r33, %r20, %r13;
	mul.wide.s32 	%rd33, %r33, 8;
	add.s64 	%rd34, %rd2, %rd33;
	ld.global.f64 	%fd36, [%rd34];
	fma.rn.f64 	%fd59, %fd35, %fd36, %fd59;
	bra.uni 	$L__BB0_20;
$L__BB0_19:
	mul.wide.u32 	%rd35, %r13, 8;
	add.s64 	%rd36, %rd1, %rd35;
	ld.global.f64 	%fd37, [%rd36];
	sub.s32 	%r34, %r20, %r13;
	mul.wide.s32 	%rd37, %r34, 8;
	add.s64 	%rd38, %rd3, %rd37;
	ld.global.f64 	%fd38, [%rd38];
	fma.rn.f64 	%fd59, %fd37, %fd38, %fd59;
$L__BB0_20:
	add.s32 	%r14, %r13, %r48;
	setp.eq.s32 	%p15, %r4, 0;
	@%p15 bra 	$L__BB0_23;
	setp.ne.s32 	%p16, %r4, 1;
	@%p16 bra 	$L__BB0_24;
	mul.wide.u32 	%rd39, %r14, 8;
	add.s64 	%rd40, %rd1, %rd39;
	ld.global.f64 	%fd39, [%rd40];
	sub.s32 	%r35, %r20, %r14;
	mul.wide.s32 	%rd41, %r35, 8;
	add.s64 	%rd42, %rd2, %rd41;
	ld.global.f64 	%fd40, [%rd42];
	fma.rn.f64 	%fd59, %fd39, %fd40, %fd59;
	bra.uni 	$L__BB0_24;
$L__BB0_23:
	mul.wide.u32 	%rd43, %r14, 8;
	add.s64 	%rd44, %rd1, %rd43;
	ld.global.f64 	%fd41, [%rd44];
	sub.s32 	%r36, %r20, %r14;
	mul.wide.s32 	%rd45, %r36, 8;
	add.s64 	%rd46, %rd3, %rd45;
	ld.global.f64 	%fd42, [%rd46];
	fma.rn.f64 	%fd59, %fd41, %fd42, %fd59;
$L__BB0_24:
	add.s32 	%r15, %r14, %r48;
	setp.eq.s32 	%p17, %r4, 0;
	@%p17 bra 	$L__BB0_27;
	setp.ne.s32 	%p18, %r4, 1;
	@%p18 bra 	$L__BB0_28;
	mul.wide.u32 	%rd47, %r15, 8;
	add.s64 	%rd48, %rd1, %rd47;
	ld.global.f64 	%fd43, [%rd48];
	sub.s32 	%r37, %r20, %r15;
	mul.wide.s32 	%rd49, %r37, 8;
	add.s64 	%rd50, %rd2, %rd49;
	ld.global.f64 	%fd44, [%rd50];
	fma.rn.f64 	%fd59, %fd43, %fd44, %fd59;
	bra.uni 	$L__BB0_28;
$L__BB0_27:
	mul.wide.u32 	%rd51, %r15, 8;
	add.s64 	%rd52, %rd1, %rd51;
	ld.global.f64 	%fd45, [%rd52];
	sub.s32 	%r38, %r20, %r15;
	mul.wide.s32 	%rd53, %r38, 8;
	add.s64 	%rd54, %rd3, %rd53;
	ld.global.f64 	%fd46, [%rd54];
	fma.rn.f64 	%fd59, %fd45, %fd46, %fd59;
$L__BB0_28:
	add.s32 	%r46, %r15, %r48;
	setp.lt.s32 	%p19, %r46, %r3;
	@%p19 bra 	$L__BB0_10;
$L__BB0_29:
	shl.b32 	%r39, %r1, 3;
	mov.u32 	%r40, _ZZ3addiiPdS_S_S_E5cache;
	add.s32 	%r17, %r40, %r39;
	st.shared.f64 	[%r17], %fd59;
	bar.sync 	0;
	setp.lt.u32 	%p20, %r48, 2;
	@%p20 bra 	$L__BB0_33;
$L__BB0_30:
	shr.u32 	%r19, %r48, 1;
	setp.ge.u32 	%p21, %r1, %r19;
	@%p21 bra 	$L__BB0_32;
	shl.b32 	%r41, %r19, 3;
	add.s32 	%r42, %r17, %r41;
	ld.shared.f64 	%fd47, [%r42];
	ld.shared.f64 	%fd48, [%r17];
	add.f64 	%fd49, %fd47, %fd48;
	st.shared.f64 	[%r17], %fd49;
$L__BB0_32:
	bar.sync 	0;
	setp.gt.u32 	%p22, %r48, 3;
	mov.u32 	%r48, %r19;
	@%p22 bra 	$L__BB0_30;
$L__BB0_33:
	setp.ne.s32 	%p23, %r1, 0;
	@%p23 bra 	$L__BB0_38;
	mov.u32 	%r43, %ctaid.x;
	setp.eq.s32 	%p24, %r43, 1;
	@%p24 bra 	$L__BB0_37;
	setp.ne.s32 	%p25, %r43, 0;
	@%p25 bra 	$L__BB0_38;
	ld.shared.f64 	%fd52, [_ZZ3addiiPdS_S_S_E5cache];
	neg.f64 	%fd53, %fd52;
	st.global.f64 	[%rd4], %fd53;
	bra.uni 	$L__BB0_38;
$L__BB0_37:
	ld.shared.f64 	%fd50, [_ZZ3addiiPdS_S_S_E5cache];
	neg.f64 	%fd51, %fd50;
	st.global.f64 	[%rd4+8], %fd51;
$L__BB0_38:
	ret;

}


// ===== COMPILED SASS (sm_100) =====

	.target	sm_100

	.elftype	@"ET_EXEC"


//--------------------- .note.nv.tkinfo           --------------------------
	.section	.note.nv.tkinfo,"",@"SHT_NOTE"
	.sectionflags	@"SHF_NOTE_NV_TKINFO"
	.tkinfo
        /*0018*/ 	.word	0x00000002
        /*0030*/ 	.string	""
        /*0030*/ 	.string	"ptxas"
        /*0030*/ 	.string	"Cuda compilation tools, release 13.0, V13.0.88"
        /*0030*/ 	.string	"Build cuda_13.0.r13.0/compiler.36424714_0"
        /*0030*/ 	.string	"-arch sm_100 -m 64 "



//--------------------- .note.nv.cuinfo           --------------------------
	.section	.note.nv.cuinfo,"",@"SHT_NOTE"
	.sectionflags	@"SHF_NOTE_NV_CUINFO"
        /*0018*/ 	.short	0x0002
        /*001a*/ 	.short	0x0064
        /*001c*/ 	.short	0x0082
	.zero		2


//--------------------- .nv.info                  --------------------------
	.section	.nv.info,"",@"SHT_CUDA_INFO"
	.align	4


	//----- nvinfo : EIATTR_REGCOUNT
	.align		4
        /*0000*/ 	.byte	0x04, 0x2f
        /*0002*/ 	.short	(.L_1 - .L_0)
	.align		4
.L_0:
        /*0004*/ 	.word	index@(_Z3addiiPdS_S_S_)
        /*0008*/ 	.word	0x00000018


	//----- nvinfo : EIATTR_FRAME_SIZE
	.align		4
.L_1:
        /*000c*/ 	.byte	0x04, 0x11
        /*000e*/ 	.short	(.L_3 - .L_2)
	.align		4
.L_2:
        /*0010*/ 	.word	index@(_Z3addiiPdS_S_S_)
        /*0014*/ 	.word	0x00000000


	//----- nvinfo : EIATTR_MIN_STACK_SIZE
	.align		4
.L_3:
        /*0018*/ 	.byte	0x04, 0x12
        /*001a*/ 	.short	(.L_5 - .L_4)
	.align		4
.L_4:
        /*001c*/ 	.word	index@(_Z3addiiPdS_S_S_)
        /*0020*/ 	.word	0x00000000
.L_5:


//--------------------- .nv.compat                --------------------------
	.section	.nv.compat,"",@"SHT_CUDA_COMPAT_INFO"
	.align	4
        /*0000*/ 	.byte	0x02, 0x09, 0x00, 0x00, 0x02, 0x02, 0x01, 0x00, 0x02, 0x05, 0x05, 0x00, 0x03, 0x07, 0x01, 0x01
        /*0010*/ 	.byte	0x02, 0x03, 0x00, 0x00, 0x02, 0x06, 0x01, 0x00, 0x04, 0x0b, 0x08, 0x00, 0x01, 0x00, 0x00, 0x00
        /*0020*/ 	.byte	0x00, 0x00, 0x00, 0x00


//--------------------- .nv.info._Z3addiiPdS_S_S_ --------------------------
	.section	.nv.info._Z3addiiPdS_S_S_,"",@"SHT_CUDA_INFO"
	.sectionflags	@""
	.align	4


	//----- nvinfo : EIATTR_CUDA_API_VERSION
	.align		4
        /*0000*/ 	.byte	0x04, 0x37
        /*0002*/ 	.short	(.L_7 - .L_6)
.L_6:
        /*0004*/ 	.word	0x00000082


	//----- nvinfo : EIATTR_KPARAM_INFO
	.align		4
.L_7:
        /*0008*/ 	.byte	0x04, 0x17
        /*000a*/ 	.short	(.L_9 - .L_8)
.L_8:
        /*000c*/ 	.word	0x00000000
        /*0010*/ 	.short	0x0005
        /*0012*/ 	.short	0x0020
        /*0014*/ 	.byte	0x00, 0xf5, 0x21, 0x00


	//----- nvinfo : EIATTR_KPARAM_INFO
	.align		4
.L_9:
        /*0018*/ 	.byte	0x04, 0x17
        /*001a*/ 	.short	(.L_11 - .L_10)
.L_10:
        /*001c*/ 	.word	0x00000000
        /*0020*/ 	.short	0x0004
        /*0022*/ 	.short	0x0018
        /*0024*/ 	.byte	0x00, 0xf5, 0x21, 0x00


	//----- nvinfo : EIATTR_KPARAM_INFO
	.align		4
.L_11:
        /*0028*/ 	.byte	0x04, 0x17
        /*002a*/ 	.short	(.L_13 - .L_12)
.L_12:
        /*002c*/ 	.word	0x00000000
        /*0030*/ 	.short	0x0003
        /*0032*/ 	.short	0x0010
        /*0034*/ 	.byte	0x00, 0xf5, 0x21, 0x00


	//----- nvinfo : EIATTR_KPARAM_INFO
	.align		4
.L_13:
        /*0038*/ 	.byte	0x04, 0x17
        /*003a*/ 	.short	(.L_15 - .L_14)
.L_14:
        /*003c*/ 	.word	0x00000000
        /*0040*/ 	.short	0x0002
        /*0042*/ 	.short	0x0008
        /*0044*/ 	.byte	0x00, 0xf5, 0x21, 0x00


	//----- nvinfo : EIATTR_KPARAM_INFO
	.align		4
.L_15:
        /*0048*/ 	.byte	0x04, 0x17
        /*004a*/ 	.short	(.L_17 - .L_16)
.L_16:
        /*004c*/ 	.word	0x00000000
        /*0050*/ 	.short	0x0001
        /*0052*/ 	.short	0x0004
        /*0054*/ 	.byte	0x00, 0xf0, 0x11, 0x00


	//----- nvinfo : EIATTR_KPARAM_INFO
	.align		4
.L_17:
        /*0058*/ 	.byte	0x04, 0x17
        /*005a*/ 	.short	(.L_19 - .L_18)
.L_18:
        /*005c*/ 	.word	0x00000000
        /*0060*/ 	.short	0x0000
        /*0062*/ 	.short	0x0000
        /*0064*/ 	.byte	0x00, 0xf0, 0x11, 0x00


	//----- nvinfo : EIATTR_SPARSE_MMA_MASK
	.align		4
.L_19:
        /*0068*/ 	.byte	0x03, 0x50
        /*006a*/ 	.short	0x0000


	//----- nvinfo : EIATTR_MAXREG_COUNT
	.align		4
        /*006c*/ 	.byte	0x03, 0x1b
        /*006e*/ 	.short	0x00ff


	//----- nvinfo : EIATTR_NUM_BARRIERS
	.align		4
        /*0070*/ 	.byte	0x02, 0x4c
        /*0072*/ 	.byte	0x01
	.zero		1


	//----- nvinfo : EIATTR_MERCURY_ISA_VERSION
	.align		4
        /*0074*/ 	.byte	0x03, 0x5f
        /*0076*/ 	.short	0x0101


	//----- nvinfo : EIATTR_VRC_CTA_INIT_COUNT
	.align		4
        /*0078*/ 	.byte	0x02, 0x4a
	.zero		1
	.zero		1


	//----- nvinfo : EIATTR_EXIT_INSTR_OFFSETS
	.align		4
        /*007c*/ 	.byte	0x04, 0x1c
        /*007e*/ 	.short	(.L_21 - .L_20)


	//   ....[0]....
.L_20:
        /*0080*/ 	.word	0x00000c90


	//   ....[1]....
        /*0084*/ 	.word	0x00000ce0


	//   ....[2]....
        /*0088*/ 	.word	0x00000d60


	//   ....[3]....
        /*008c*/ 	.word	0x00000de0


	//----- nvinfo : EIATTR_CRS_STACK_SIZE
	.align		4
.L_21:
        /*0090*/ 	.byte	0x04, 0x1e
        /*0092*/ 	.short	(.L_23 - .L_22)
.L_22:
        /*0094*/ 	.word	0x00000000


	//----- nvinfo : EIATTR_CBANK_PARAM_SIZE
	.align		4
.L_23:
        /*0098*/ 	.byte	0x03, 0x19
        /*009a*/ 	.short	0x0028


	//----- nvinfo : EIATTR_PARAM_CBANK
	.align		4
        /*009c*/ 	.byte	0x04, 0x0a
        /*009e*/ 	.short	(.L_25 - .L_24)
	.align		4
.L_24:
        /*00a0*/ 	.word	index@(.nv.constant0._Z3addiiPdS_S_S_)
        /*00a4*/ 	.short	0x0380
        /*00a6*/ 	.short	0x0028


	//----- nvinfo : EIATTR_SW_WAR
	.align		4
.L_25:
        /*00a8*/ 	.byte	0x04, 0x36
        /*00aa*/ 	.short	(.L_27 - .L_26)
.L_26:
        /*00ac*/ 	.word	0x00000008
.L_27:


//--------------------- .nv.callgraph             --------------------------
	.section	.nv.callgraph,"",@"SHT_CUDA_CALLGRAPH"
	.align	4
	.sectionentsize	8
	.align		4
        /*0000*/ 	.word	0x00000000
	.align		4
        /*0004*/ 	.word	0xffffffff
	.align		4
        /*0008*/ 	.word	0x00000000
	.align		4
        /*000c*/ 	.word	0xfffffffe
	.align		4
        /*0010*/ 	.word	0x00000000
	.align		4
        /*0014*/ 	.word	0xfffffffd
	.align		4
        /*0018*/ 	.word	0x00000000
	.align		4
        /*001c*/ 	.word	0xfffffffc


//--------------------- .text._Z3addiiPdS_S_S_    --------------------------
	.section	.text._Z3addiiPdS_S_S_,"ax",@progbits
	.align	128
        .global         _Z3addiiPdS_S_S_
        .type           _Z3addiiPdS_S_S_,@function
        .size           _Z3addiiPdS_S_S_,(.L_x_23 - _Z3addiiPdS_S_S_)
        .other          _Z3addiiPdS_S_S_,@"STO_CUDA_ENTRY STV_DEFAULT"
_Z3addiiPdS_S_S_:
.text._Z3addiiPdS_S_S_:
[----:B------:R-:W-:Y:S08]  /*0000*/  LDC R1, c[0x0][0x37c] ;  /* 0x0000df00ff017b82 */ /* 0x000ff00000000800 */
[----:B------:R-:W0:Y:S01]  /*0010*/  LDC.64 R2, c[0x0][0x3a0] ;  /* 0x0000e800ff027b82 */ /* 0x000e220000000a00 */
[----:B------:R-:W0:Y:S07]  /*0020*/  LDCU.64 UR6, c[0x0][0x358] ;  /* 0x00006b00ff0677ac */ /* 0x000e2e0008000a00 */
[----:B------:R-:W1:Y:S08]  /*0030*/  LDC.64 R10, c[0x0][0x390] ;  /* 0x0000e400ff0a7b82 */ /* 0x000e700000000a00 */
[----:B------:R-:W1:Y:S01]  /*0040*/  LDC.64 R8, c[0x0][0x380] ;  /* 0x0000e000ff087b82 */ /* 0x000e620000000a00 */
[----:B------:R-:W2:Y:S07]  /*0050*/  S2R R0, SR_TID.X ;  /* 0x0000000000007919 */ /* 0x000eae0000002100 */
[----:B------:R-:W3:Y:S01]  /*0060*/  LDC.64 R14, c[0x0][0x398] ;  /* 0x0000e600ff0e7b82 */ /* 0x000ee20000000a00 */
[----:B0-----:R-:W4:Y:S01]  /*0070*/  LDG.E.64 R6, desc[UR6][R2.64] ;  /* 0x0000000602067981 */ /* 0x001f22000c1e1b00 */
[----:B------:R-:W0:Y:S01]  /*0080*/  LDCU UR4, c[0x0][0x360] ;  /* 0x00006c00ff0477ac */ /* 0x000e220008000800 */
[----:B------:R-:W0:Y:S01]  /*0090*/  LDCU UR12, c[0x0][0x380] ;  /* 0x00007000ff0c77ac */ /* 0x000e220008000800 */
[----:B------:R-:W0:Y:S01]  /*00a0*/  LDCU.64 UR8, c[0x0][0x398] ;  /* 0x00007300ff0877ac */ /* 0x000e220008000a00 */
[----:B------:R-:W0:Y:S01]  /*00b0*/  LDCU.64 UR10, c[0x0][0x390] ;  /* 0x00007200ff0a77ac */ /* 0x000e220008000a00 */
[----:B-1----:R-:W-:-:S05]  /*00c0*/  IMAD.WIDE R10, R8, 0x8, R10 ;  /* 0x00000008080a7825 */ /* 0x002fca00078e020a */
[----:B----4-:R0:W-:Y:S04]  /*00d0*/  STG.E.64 desc[UR6][R10.64+-0x8], R6 ;  /* 0xfffff8060a007986 */ /* 0x0101e8000c101b06 */
[----:B------:R1:W4:Y:S01]  /*00e0*/  LDG.E.64 R12, desc[UR6][R2.64+0x8] ;  /* 0x00000806020c7981 */ /* 0x000322000c1e1b00 */
[C---:B---3--:R-:W-:Y:S01]  /*00f0*/  IMAD.WIDE R14, R8.reuse, 0x8, R14 ;  /* 0x00000008080e7825 */ /* 0x048fe200078e020e */
[----:B------:R-:W-:Y:S01]  /*0100*/  VIMNMX R5, PT, PT, R8, R9, PT ;  /* 0x0000000908057248 */ /* 0x000fe20003fe0100 */
[----:B------:R-:W-:Y:S03]  /*0110*/  BSSY.RECONVERGENT B0, `(.L_x_0) ;  /* 0x00000a3000007945 */ /* 0x000fe60003800200 */
[----:B--2---:R-:W-:Y:S01]  /*0120*/  ISETP.GE.AND P0, PT, R0, R5, PT ;  /* 0x000000050000720c */ /* 0x004fe20003f06270 */
[----:B0-----:R-:W-:Y:S01]  /*0130*/  IMAD.U32 R7, RZ, RZ, UR4 ;  /* 0x00000004ff077e24 */ /* 0x001fe2000f8e00ff */
[----:B-1----:R-:W-:Y:S01]  /*0140*/  CS2R R2, SRZ ;  /* 0x0000000000027805 */ /* 0x002fe2000001ff00 */
[----:B----4-:R0:W-:Y:S10]  /*0150*/  STG.E.64 desc[UR6][R14.64+-0x8], R12 ;  /* 0xfffff80c0e007986 */ /* 0x0101f4000c101b06 */
[----:B------:R-:W-:Y:S05]  /*0160*/  @P0 BRA `(.L_x_1) ;  /* 0x0000000800740947 */ /* 0x000fea0003800000 */
[----:B------:R-:W1:Y:S01]  /*0170*/  I2F.U32.RP R10, R7 ;  /* 0x00000007000a7306 */ /* 0x000e620000209000 */
[C---:B------:R-:W-:Y:S01]  /*0180*/  IMAD.IADD R4, R7.reuse, 0x1, R0 ;  /* 0x0000000107047824 */ /* 0x040fe200078e0200 */
[----:B------:R-:W-:Y:S01]  /*0190*/  ISETP.NE.U32.AND P2, PT, R7, RZ, PT ;  /* 0x000000ff0700720c */ /* 0x000fe20003f45070 */
[----:B------:R-:W-:Y:S01]  /*01a0*/  IMAD.MOV R11, RZ, RZ, -R7 ;  /* 0x000000ffff0b7224 */ /* 0x000fe200078e0a07 */
[----:B------:R-:W2:Y:S01]  /*01b0*/  S2R R16, SR_CTAID.X ;  /* 0x0000000000107919 */ /* 0x000ea20000002500 */
[----:B------:R-:W-:Y:S01]  /*01c0*/  BSSY.RECONVERGENT B1, `(.L_x_2) ;  /* 0x0000041000017945 */ /* 0x000fe20003800200 */
[----:B------:R-:W-:Y:S02]  /*01d0*/  ISETP.GE.U32.AND P0, PT, R4, R5, PT ;  /* 0x000000050400720c */ /* 0x000fe40003f06070 */
[----:B------:R-:W-:Y:S02]  /*01e0*/  VIMNMX.U32 R9, PT, PT, R5, R4, !PT ;  /* 0x0000000405097248 */ /* 0x000fe40007fe0000 */
[----:B------:R-:W-:-:S04]  /*01f0*/  SEL R6, RZ, 0x1, P0 ;  /* 0x00000001ff067807 */ /* 0x000fc80000000000 */
[----:B------:R-:W-:Y:S01]  /*0200*/  IADD3 R4, PT, PT, R9, -R4, -R6 ;  /* 0x8000000409047210 */ /* 0x000fe20007ffe806 */
[----:B-1----:R-:W1:Y:S02]  /*0210*/  MUFU.RCP R10, R10 ;  /* 0x0000000a000a7308 */ /* 0x002e640000001000 */
[----:B-1----:R-:W-:-:S06]  /*0220*/  VIADD R2, R10, 0xffffffe ;  /* 0x0ffffffe0a027836 */ /* 0x002fcc0000000000 */
[----:B------:R1:W3:Y:S02]  /*0230*/  F2I.FTZ.U32.TRUNC.NTZ R3, R2 ;  /* 0x0000000200037305 */ /* 0x0002e4000021f000 */
[----:B-1----:R-:W-:Y:S02]  /*0240*/  IMAD.MOV.U32 R2, RZ, RZ, RZ ;  /* 0x000000ffff027224 */ /* 0x002fe400078e00ff */
[----:B---3--:R-:W-:-:S04]  /*0250*/  IMAD R11, R11, R3, RZ ;  /* 0x000000030b0b7224 */ /* 0x008fc800078e02ff */
[----:B------:R-:W-:-:S06]  /*0260*/  IMAD.HI.U32 R3, R3, R11, R2 ;  /* 0x0000000b03037227 */ /* 0x000fcc00078e0002 */
[----:B------:R-:W-:-:S04]  /*0270*/  IMAD.HI.U32 R3, R3, R4, RZ ;  /* 0x0000000403037227 */ /* 0x000fc800078e00ff */
[----:B------:R-:W-:-:S04]  /*0280*/  IMAD.MOV R2, RZ, RZ, -R3 ;  /* 0x000000ffff027224 */ /* 0x000fc800078e0a03 */
[----:B------:R-:W-:-:S05]  /*0290*/  IMAD R4, R7, R2, R4 ;  /* 0x0000000207047224 */ /* 0x000fca00078e0204 */
[----:B------:R-:W-:-:S13]  /*02a0*/  ISETP.GE.U32.AND P0, PT, R4, R7, PT ;  /* 0x000000070400720c */ /* 0x000fda0003f06070 */
[----:B------:R-:W-:Y:S02]  /*02b0*/  @P0 IMAD.IADD R4, R4, 0x1, -R7 ;  /* 0x0000000104040824 */ /* 0x000fe400078e0a07 */
[----:B------:R-:W-:-:S03]  /*02c0*/  @P0 VIADD R3, R3, 0x1 ;  /* 0x0000000103030836 */ /* 0x000fc60000000000 */
[----:B------:R-:W-:-:S13]  /*02d0*/  ISETP.GE.U32.AND P1, PT, R4, R7, PT ;  /* 0x000000070400720c */ /* 0x000fda0003f26070 */
[----:B------:R-:W-:Y:S01]  /*02e0*/  @P1 VIADD R3, R3, 0x1 ;  /* 0x0000000103031836 */ /* 0x000fe20000000000 */
[----:B------:R-:W-:-:S05]  /*02f0*/  @!P2 LOP3.LUT R3, RZ, R7, RZ, 0x33, !PT ;  /* 0x00000007ff03a212 */ /* 0x000fca00078e33ff */
[----:B------:R-:W-:Y:S02]  /*0300*/  IMAD.IADD R4, R6, 0x1, R3 ;  /* 0x0000000106047824 */ /* 0x000fe400078e0203 */
[----:B------:R-:W-:-:S03]  /*0310*/  IMAD.MOV.U32 R6, RZ, RZ, R0 ;  /* 0x000000ffff067224 */ /* 0x000fc600078e0000 */
[----:B------:R-:W-:-:S04]  /*0320*/  LOP3.LUT R2, R4, 0x3, RZ, 0xc0, !PT ;  /* 0x0000000304027812 */ /* 0x000fc800078ec0ff */
[----:B------:R-:W-:Y:S02]  /*0330*/  ISETP.NE.AND P0, PT, R2, 0x3, PT ;  /* 0x000000030200780c */ /* 0x000fe40003f05270 */
[----:B------:R-:W-:-:S11]  /*0340*/  CS2R R2, SRZ ;  /* 0x0000000000027805 */ /* 0x000fd6000001ff00 */
[----:B--2---:R-:W-:Y:S05]  /*0350*/  @!P0 BRA `(.L_x_3) ;  /* 0x00000000009c8947 */ /* 0x004fea0003800000 */
[----:B------:R-:W1:Y:S01]  /*0360*/  LDCU.64 UR4, c[0x0][0x388] ;  /* 0x00007100ff0477ac */ /* 0x000e620008000a00 */
[----:B------:R-:W-:-:S04]  /*0370*/  IMAD.WIDE.U32 R2, R0, 0x8, RZ ;  /* 0x0000000800027825 */ /* 0x000fc800078e00ff */
[----:B------:R-:W-:Y:S02]  /*0380*/  IMAD.MOV.U32 R6, RZ, RZ, R0 ;  /* 0x000000ffff067224 */ /* 0x000fe400078e0000 */
[----:B0-----:R-:W-:-:S04]  /*0390*/  IMAD.WIDE R12, R8, 0x8, -R2 ;  /* 0x00000008080c7825 */ /* 0x001fc800078e0a02 */
[----:B------:R-:W-:Y:S01]  /*03a0*/  IMAD.WIDE.U32 R10, R7, 0x8, RZ ;  /* 0x00000008070a7825 */ /* 0x000fe200078e00ff */
[----:B-1----:R-:W-:-:S03]  /*03b0*/  IADD3 R14, P0, PT, R2, UR4, RZ ;  /* 0x00000004020e7c10 */ /* 0x002fc6000ff1e0ff */
[----:B------:R-:W-:Y:S01]  /*03c0*/  VIADD R2, R4, 0x1 ;  /* 0x0000000104027836 */ /* 0x000fe20000000000 */
[----:B------:R-:W-:-:S04]  /*03d0*/  IADD3.X R9, PT, PT, R3, UR5, RZ, P0, !PT ;  /* 0x0000000503097c10 */ /* 0x000fc800087fe4ff */
[----:B------:R-:W-:Y:S02]  /*03e0*/  LOP3.LUT R8, R2, 0x3, RZ, 0xc0, !PT ;  /* 0x0000000302087812 */ /* 0x000fe400078ec0ff */
[----:B------:R-:W-:-:S03]  /*03f0*/  CS2R R2, SRZ ;  /* 0x0000000000027805 */ /* 0x000fc6000001ff00 */
[----:B------:R-:W-:-:S07]  /*0400*/  IMAD.MOV R17, RZ, RZ, -R8 ;  /* 0x000000ffff117224 */ /* 0x000fce00078e0a08 */
.L_x_7:
[----:B------:R-:W-:Y:S01]  /*0410*/  ISETP.GE.U32.AND P1, PT, R6, 0x2, PT ;  /* 0x000000020600780c */ /* 0x000fe20003f26070 */
[----:B------:R-:W-:Y:S01]  /*0420*/  VIADD R17, R17, 0x1 ;  /* 0x0000000111117836 */ /* 0x000fe20000000000 */
[----:B------:R-:W-:Y:S01]  /*0430*/  BSSY.RECONVERGENT B2, `(.L_x_4) ;  /* 0x0000013000027945 */ /* 0x000fe20003800200 */
[----:B------:R-:W-:-:S03]  /*0440*/  IMAD.MOV.U32 R8, RZ, RZ, R14 ;  /* 0x000000ffff087224 */ /* 0x000fc600078e000e */
[----:B------:R-:W-:-:S07]  /*0450*/  ISETP.NE.AND P0, PT, R17, RZ, PT ;  /* 0x000000ff1100720c */ /* 0x000fce0003f05270 */
[----:B------:R-:W-:Y:S06]  /*0460*/  @!P1 BRA `(.L_x_5) ;  /* 0x00000000003c9947 */ /* 0x000fec0003800000 */
[----:B------:R-:W-:-:S13]  /*0470*/  ISETP.NE.AND P1, PT, R16, RZ, PT ;  /* 0x000000ff1000720c */ /* 0x000fda0003f25270 */
[----:B------:R-:W-:Y:S05]  /*0480*/  @!P1 BRA `(.L_x_6) ;  /* 0x0000000000209947 */ /* 0x000fea0003800000 */
[----:B------:R-:W-:-:S13]  /*0490*/  ISETP.NE.AND P1, PT, R16, 0x1, PT ;  /* 0x000000011000780c */ /* 0x000fda0003f25270 */
[----:B------:R-:W-:Y:S05]  /*04a0*/  @P1 BRA `(.L_x_5) ;  /* 0x00000000002c1947 */ /* 0x000fea0003800000 */
[----:B------:R-:W-:Y:S01]  /*04b0*/  IADD3 R18, P1, PT, R12, UR8, RZ ;  /* 0x000000080c127c10 */ /* 0x000fe2000ff3e0ff */
[----:B------:R-:W2:Y:S03]  /*04c0*/  LDG.E.64 R14, desc[UR6][R8.64] ;  /* 0x00000006080e7981 */ /* 0x000ea6000c1e1b00 */
[----:B------:R-:W-:-:S06]  /*04d0*/  IADD3.X R19, PT, PT, R13, UR9, RZ, P1, !PT ;  /* 0x000000090d137c10 */ /* 0x000fcc0008ffe4ff */
[----:B------:R-:W2:Y:S02]  /*04e0*/  LDG.E.64 R18, desc[UR6][R18.64] ;  /* 0x0000000612127981 */ /* 0x000ea4000c1e1b00 */
[----:B--2---:R-:W-:Y:S01]  /*04f0*/  DFMA R2, R14, R18, R2 ;  /* 0x000000120e02722b */ /* 0x004fe20000000002 */
[----:B------:R-:W-:Y:S10]  /*0500*/  BRA `(.L_x_5) ;  /* 0x0000000000147947 */ /* 0x000ff40003800000 */
.L_x_6:
[----:B------:R-:W-:Y:S01]  /*0510*/  IADD3 R18, P1, PT, R12, UR10, RZ ;  /* 0x0000000a0c127c10 */ /* 0x000fe2000ff3e0ff */
[----:B------:R-:W2:Y:S03]  /*0520*/  LDG.E.64 R14, desc[UR6][R8.64] ;  /* 0x00000006080e7981 */ /* 0x000ea6000c1e1b00 */
[----:B------:R-:W-:-:S06]  /*0530*/  IADD3.X R19, PT, PT, R13, UR11, RZ, P1, !PT ;  /* 0x0000000b0d137c10 */ /* 0x000fcc0008ffe4ff */
[----:B------:R-:W2:Y:S02]  /*0540*/  LDG.E.64 R18, desc[UR6][R18.64] ;  /* 0x0000000612127981 */ /* 0x000ea4000c1e1b00 */
[----:B--2---:R-:W-:-:S11]  /*0550*/  DFMA R2, R14, R18, R2 ;  /* 0x000000120e02722b */ /* 0x004fd60000000002 */
.L_x_5:
[----:B------:R-:W-:Y:S05]  /*0560*/  BSYNC.RECONVERGENT B2 ;  /* 0x0000000000027941 */ /* 0x000fea0003800200 */
.L_x_4:
[C---:B------:R-:W-:Y:S01]  /*0570*/  IADD3 R12, P1, PT, -R10.reuse, R12, RZ ;  /* 0x0000000c0a0c7210 */ /* 0x040fe20007f3e1ff */
[----:B------:R-:W-:Y:S01]  /*0580*/  IMAD.IADD R6, R7, 0x1, R6 ;  /* 0x0000000107067824 */ /* 0x000fe200078e0206 */
[----:B------:R-:W-:-:S03]  /*0590*/  IADD3 R14, P2, PT, R10, R8, RZ ;  /* 0x000000080a0e7210 */ /* 0x000fc60007f5e0ff */
[----:B------:R-:W-:Y:S02]  /*05a0*/  IMAD.X R13, R13, 0x1, ~R11, P1 ;  /* 0x000000010d0d7824 */ /* 0x000fe400008e0e0b */
[----:B------:R-:W-:Y:S01]  /*05b0*/  IMAD.X R9, R11, 0x1, R9, P2 ;  /* 0x000000010b097824 */ /* 0x000fe200010e0609 */
[----:B------:R-:W-:Y:S07]  /*05c0*/  @P0 BRA `(.L_x_7) ;  /* 0xfffffffc00900947 */ /* 0x000fee000383ffff */
.L_x_3:
[----:B------:R-:W-:Y:S05]  /*05d0*/  BSYNC.RECONVERGENT B1 ;  /* 0x0000000000017941 */ /* 0x000fea0003800200 */
.L_x_2:
[----:B------:R-:W1:Y:S01]  /*05e0*/  LDC.64 R10, c[0x0][0x388] ;  /* 0x0000e200ff0a7b82 */ /* 0x000e620000000a00 */
[----:B------:R-:W-:-:S07]  /*05f0*/  ISETP.GE.U32.AND P0, PT, R4, 0x3, PT ;  /* 0x000000030400780c */ /* 0x000fce0003f06070 */
[----:B0-----:R-:W2:Y:S08]  /*0600*/  LDC.64 R12, c[0x0][0x398] ;  /* 0x0000e600ff0c7b82 */ /* 0x001eb00000000a00 */
[----:B------:R-:W3:Y:S01]  /*0610*/  LDC.64 R8, c[0x0][0x390] ;  /* 0x0000e400ff087b82 */ /* 0x000ee20000000a00 */
[----:B------:R-:W-:Y:S05]  /*0620*/  @!P0 BRA `(.L_x_1) ;  /* 0x0000000400448947 */ /* 0x000fea0003800000 */
.L_x_18:
[----:B------:R-:W-:Y:S01]  /*0630*/  ISETP.GE.U32.AND P0, PT, R6, 0x2, PT ;  /* 0x000000020600780c */ /* 0x000fe20003f06070 */
[----:B------:R-:W-:-:S12]  /*0640*/  BSSY.RECONVERGENT B1, `(.L_x_8) ;  /* 0x0000013000017945 */ /* 0x000fd80003800200 */
[----:B------:R-:W-:Y:S05]  /*0650*/  @!P0 BRA `(.L_x_9) ;  /* 0x0000000000448947 */ /* 0x000fea0003800000 */
[----:B------:R-:W-:-:S13]  /*0660*/  ISETP.NE.AND P0, PT, R16, 0x1, PT ;  /* 0x000000011000780c */ /* 0x000fda0003f05270 */
[----:B------:R-:W-:Y:S05]  /*0670*/  @!P0 BRA `(.L_x_10) ;  /* 0x0000000000248947 */ /* 0x000fea0003800000 */
[----:B------:R-:W-:-:S13]  /*0680*/  ISETP.NE.AND P0, PT, R16, RZ, PT ;  /* 0x000000ff1000720c */ /* 0x000fda0003f05270 */
[----:B------:R-:W-:Y:S05]  /*0690*/  @P0 BRA `(.L_x_9) ;  /* 0x0000000000340947 */ /* 0x000fea0003800000 */
[C---:B------:R-:W-:Y:S01]  /*06a0*/  IADD3 R19, PT, PT, -R6.reuse, UR12, RZ ;  /* 0x0000000c06137c10 */ /* 0x040fe2000fffe1ff */
[----:B-1----:R-:W-:-:S04]  /*06b0*/  IMAD.WIDE.U32 R14, R6, 0x8, R10 ;  /* 0x00000008060e7825 */ /* 0x002fc800078e000a */
[----:B---3--:R-:W-:Y:S02]  /*06c0*/  IMAD.WIDE R18, R19, 0x8, R8 ;  /* 0x0000000813127825 */ /* 0x008fe400078e0208 */
[----:B------:R-:W3:Y:S04]  /*06d0*/  LDG.E.64 R14, desc[UR6][R14.64] ;  /* 0x000000060e0e7981 */ /* 0x000ee8000c1e1b00 */
[----:B------:R-:W3:Y:S02]  /*06e0*/  LDG.E.64 R18, desc[UR6][R18.64] ;  /* 0x0000000612127981 */ /* 0x000ee4000c1e1b00 */
[----:B---3--:R-:W-:Y:S01]  /*06f0*/  DFMA R2, R14, R18, R2 ;  /* 0x000000120e02722b */ /* 0x008fe20000000002 */
[----:B------:R-:W-:Y:S10]  /*0700*/  BRA `(.L_x_9) ;  /* 0x0000000000187947 */ /* 0x000ff40003800000 */
.L_x_10:
[C---:B------:R-:W-:Y:S01]  /*0710*/  IADD3 R15, PT, PT, -R6.reuse, UR12, RZ ;  /* 0x0000000c060f7c10 */ /* 0x040fe2000fffe1ff */
[----:B-1----:R-:W-:-:S04]  /*0720*/  IMAD.WIDE.U32 R18, R6, 0x8, R10 ;  /* 0x0000000806127825 */ /* 0x002fc800078e000a */
[----:B--2---:R-:W-:Y:S02]  /*0730*/  IMAD.WIDE R14, R15, 0x8, R12 ;  /* 0x000000080f0e7825 */ /* 0x004fe400078e020c */
[----:B------:R-:W2:Y:S04]  /*0740*/  LDG.E.64 R18, desc[UR6][R18.64] ;  /* 0x0000000612127981 */ /* 0x000ea8000c1e1b00 */
[----:B------:R-:W2:Y:S02]  /*0750*/  LDG.E.64 R14, desc[UR6][R14.64] ;  /* 0x000000060e0e7981 */ /* 0x000ea4000c1e1b00 */
[----:B--2---:R-:W-:-:S11]  /*0760*/  DFMA R2, R18, R14, R2 ;  /* 0x0000000e1202722b */ /* 0x004fd60000000002 */
.L_x_9:
[----:B------:R-:W-:Y:S05]  /*0770*/  BSYNC.RECONVERGENT B1 ;  /* 0x0000000000017941 */ /* 0x000fea0003800200 */
.L_x_8:
[----:B------:R-:W-:Y:S01]  /*0780*/  IMAD.IADD R15, R7, 0x1, R6 ;  /* 0x00000001070f7824 */ /* 0x000fe200078e0206 */
[----:B------:R-:W-:Y:S04]  /*0790*/  BSSY.RECONVERGENT B1, `(.L_x_11) ;  /* 0x0000014000017945 */ /* 0x000fe80003800200 */
[----:B------:R-:W-:-:S13]  /*07a0*/  ISETP.GE.U32.AND P0, PT, R15, 0x2, PT ;  /* 0x000000020f00780c */ /* 0x000fda0003f06070 */
[----:B------:R-:W-:Y:S05]  /*07b0*/  @!P0 BRA `(.L_x_12) ;  /* 0x0000000000448947 */ /* 0x000fea0003800000 */
[----:B------:R-:W-:-:S13]  /*07c0*/  ISETP.NE.AND P0, PT, R16, RZ, PT ;  /* 0x000000ff1000720c */ /* 0x000fda0003f05270 */
[----:B------:R-:W-:Y:S05]  /*07d0*/  @!P0 BRA `(.L_x_13) ;  /* 0x0000000000248947 */ /* 0x000fea0003800000 */
[----:B------:R-:W-:-:S13]  /*07e0*/  ISETP.NE.AND P0, PT, R16, 0x1, PT ;  /* 0x000000011000780c */ /* 0x000fda0003f05270 */
[----:B------:R-:W-:Y:S05]  /*07f0*/  @P0 BRA `(.L_x_12) ;  /* 0x0000000000340947 */ /* 0x000fea0003800000 */
[C---:B------:R-:W-:Y:S01]  /*0800*/  IADD3 R21, PT, PT, -R15.reuse, UR12, RZ ;  /* 0x0000000c0f157c10 */ /* 0x040fe2000fffe1ff */
[----:B-1----:R-:W-:-:S04]  /*0810*/  IMAD.WIDE.U32 R18, R15, 0x8, R10 ;  /* 0x000000080f127825 */ /* 0x002fc800078e000a */
[----:B--2---:R-:W-:Y:S02]  /*0820*/  IMAD.WIDE R20, R21, 0x8, R12 ;  /* 0x0000000815147825 */ /* 0x004fe400078e020c */
[----:B------:R-:W2:Y:S04]  /*0830*/  LDG.E.64 R18, desc[UR6][R18.64] ;  /* 0x0000000612127981 */ /* 0x000ea8000c1e1b00 */
[----:B------:R-:W2:Y:S02]  /*0840*/  LDG.E.64 R20, desc[UR6][R20.64] ;  /* 0x0000000614147981 */ /* 0x000ea4000c1e1b00 */
[----:B--2---:R-:W-:Y:S01]  /*0850*/  DFMA R2, R18, R20, R2 ;  /* 0x000000141202722b */ /* 0x004fe20000000002 */
[----:B------:R-:W-:Y:S10]  /*0860*/  BRA `(.L_x_12) ;  /* 0x0000000000187947 */ /* 0x000ff40003800000 */
.L_x_13:
[C---:B------:R-:W-:Y:S01]  /*0870*/  IADD3 R19, PT, PT, -R15.reuse, UR12, RZ ;  /* 0x0000000c0f137c10 */ /* 0x040fe2000fffe1ff */
[----:B-1----:R-:W-:-:S04]  /*0880*/  IMAD.WIDE.U32 R20, R15, 0x8, R10 ;  /* 0x000000080f147825 */ /* 0x002fc800078e000a */
[----:B---3--:R-:W-:Y:S02]  /*0890*/  IMAD.WIDE R18, R19, 0x8, R8 ;  /* 0x0000000813127825 */ /* 0x008fe400078e0208 */
[----:B------:R-:W3:Y:S04]  /*08a0*/  LDG.E.64 R20, desc[UR6][R20.64] ;  /* 0x0000000614147981 */ /* 0x000ee8000c1e1b00 */
[----:B------:R-:W3:Y:S02]  /*08b0*/  LDG.E.64 R18, desc[UR6][R18.64] ;  /* 0x0000000612127981 */ /* 0x000ee4000c1e1b00 */
[----:B---3--:R-:W-:-:S11]  /*08c0*/  DFMA R2, R20, R18, R2 ;  /* 0x000000121402722b */ /* 0x008fd60000000002 */
.L_x_12:
[----:B------:R-:W-:Y:S05]  /*08d0*/  BSYNC.RECONVERGENT B1 ;  /* 0x0000000000017941 */ /* 0x000fea0003800200 */
.L_x_11:
[----:B------:R-:W-:Y:S01]  /*08e0*/  ISETP.NE.AND P0, PT, R16, RZ, PT ;  /* 0x000000ff1000720c */ /* 0x000fe20003f05270 */
[----:B------:R-:W-:-:S12]  /*08f0*/  IMAD.IADD R15, R7, 0x1, R15 ;  /* 0x00000001070f7824 */ /* 0x000fd800078e020f */
        /* <DEDUP_REMOVED lines=10> */
.L_x_14:
[C---:B------:R-:W-:Y:S01]  /*09a0*/  IADD3 R19, PT, PT, -R15.reuse, UR12, RZ ;  /* 0x0000000c0f137c10 */ /* 0x040fe2000fffe1ff */
[----:B-1----:R-:W-:-:S04]  /*09b0*/  IMAD.WIDE.U32 R20, R15, 0x8, R10 ;  /* 0x000000080f147825 */ /* 0x002fc800078e000a */
[----:B---3--:R-:W-:Y:S02]  /*09c0*/  IMAD.WIDE R18, R19, 0x8, R8 ;  /* 0x0000000813127825 */ /* 0x008fe400078e0208 */
[----:B------:R-:W3:Y:S04]  /*09d0*/  LDG.E.64 R20, desc[UR6][R20.64] ;  /* 0x0000000614147981 */ /* 0x000ee8000c1e1b00 */
[----:B------:R-:W3:Y:S02]  /*09e0*/  LDG.E.64 R18, desc[UR6][R18.64] ;  /* 0x0000000612127981 */ /* 0x000ee4000c1e1b00 */
[----:B---3--:R-:W-:-:S11]  /*09f0*/  DFMA R2, R20, R18, R2 ;  /* 0x000000121402722b */ /* 0x008fd60000000002 */
.L_x_15:
[----:B------:R-:W-:Y:S01]  /*0a00*/  IMAD.IADD R15, R7, 0x1, R15 ;  /* 0x00000001070f7824 */ /* 0x000fe200078e020f */
[----:B------:R-:W-:Y:S06]  /*0a10*/  @!P0 BRA `(.L_x_16) ;  /* 0x0000000000248947 */ /* 0x000fec0003800000 */
        /* <DEDUP_REMOVED lines=9> */
.L_x_16:
[C---:B------:R-:W-:Y:S01]  /*0ab0*/  IADD3 R19, PT, PT, -R15.reuse, UR12, RZ ;  /* 0x0000000c0f137c10 */ /* 0x040fe2000fffe1ff */
[----:B-1----:R-:W-:-:S04]  /*0ac0*/  IMAD.WIDE.U32 R20, R15, 0x8, R10 ;  /* 0x000000080f147825 */ /* 0x002fc800078e000a */
[----:B---3--:R-:W-:Y:S02]  /*0ad0*/  IMAD.WIDE R18, R19, 0x8, R8 ;  /* 0x0000000813127825 */ /* 0x008fe400078e0208 */
[----:B------:R-:W3:Y:S04]  /*0ae0*/  LDG.E.64 R20, desc[UR6][R20.64] ;  /* 0x0000000614147981 */ /* 0x000ee8000c1e1b00 */
[----:B------:R-:W3:Y:S02]  /*0af0*/  LDG.E.64 R18, desc[UR6][R18.64] ;  /* 0x0000000612127981 */ /* 0x000ee4000c1e1b00 */
[----:B---3--:R-:W-:-:S11]  /*0b00*/  DFMA R2, R20, R18, R2 ;  /* 0x000000121402722b */ /* 0x008fd60000000002 */
.L_x_17:
[----:B------:R-:W-:-:S05]  /*0b10*/  IMAD.IADD R6, R7, 0x1, R15 ;  /* 0x0000000107067824 */ /* 0x000fca00078e020f */
[----:B------:R-:W-:-:S13]  /*0b20*/  ISETP.GE.AND P0, PT, R6, R5, PT ;  /* 0x000000050600720c */ /* 0x000fda0003f06270 */
[----:B------:R-:W-:Y:S05]  /*0b30*/  @!P0 BRA `(.L_x_18) ;  /* 0xfffffff800bc8947 */ /* 0x000fea000383ffff */
.L_x_1:
[----:B------:R-:W-:Y:S05]  /*0b40*/  BSYNC.RECONVERGENT B0 ;  /* 0x0000000000007941 */ /* 0x000fea0003800200 */
.L_x_0:
[----:B------:R-:W4:Y:S01]  /*0b50*/  S2UR UR5, SR_CgaCtaId ;  /* 0x00000000000579c3 */ /* 0x000f220000008800 */
[----:B------:R-:W-:Y:S01]  /*0b60*/  UMOV UR4, 0x400 ;  /* 0x0000040000047882 */ /* 0x000fe20000000000 */
[----:B------:R-:W-:Y:S02]  /*0b70*/  ISETP.GE.U32.AND P1, PT, R7, 0x2, PT ;  /* 0x000000020700780c */ /* 0x000fe40003f26070 */
[----:B------:R-:W-:Y:S01]  /*0b80*/  ISETP.NE.AND P0, PT, R0, RZ, PT ;  /* 0x000000ff0000720c */ /* 0x000fe20003f05270 */
[----:B----4-:R-:W-:-:S06]  /*0b90*/  ULEA UR4, UR5, UR4, 0x18 ;  /* 0x0000000405047291 */ /* 0x010fcc000f8ec0ff */
[----:B---3--:R-:W-:-:S05]  /*0ba0*/  LEA R9, R0, UR4, 0x3 ;  /* 0x0000000400097c11 */ /* 0x008fca000f8e18ff */
[----:B------:R3:W-:Y:S01]  /*0bb0*/  STS.64 [R9], R2 ;  /* 0x0000000209007388 */ /* 0x0007e20000000a00 */
[----:B------:R-:W-:Y:S06]  /*0bc0*/  BAR.SYNC.DEFER_BLOCKING 0x0 ;  /* 0x0000000000007b1d */ /* 0x000fec0000010000 */
[----:B------:R-:W-:Y:S05]  /*0bd0*/  @!P1 BRA `(.L_x_19) ;  /* 0x00000000002c9947 */ /* 0x000fea0003800000 */
.L_x_20:
[----:B------:R-:W-:-:S04]  /*0be0*/  SHF.R.U32.HI R8, RZ, 0x1, R7 ;  /* 0x00000001ff087819 */ /* 0x000fc80000011607 */
[----:B------:R-:W-:-:S13]  /*0bf0*/  ISETP.GE.U32.AND P1, PT, R0, R8, PT ;  /* 0x000000080000720c */ /* 0x000fda0003f26070 */
[----:B------:R-:W-:Y:S01]  /*0c00*/  @!P1 IMAD R6, R8, 0x8, R9 ;  /* 0x0000000808069824 */ /* 0x000fe200078e0209 */
[----:B------:R-:W-:Y:S04]  /*0c10*/  @!P1 LDS.64 R4, [R9] ;  /* 0x0000000009049984 */ /* 0x000fe80000000a00 */
[----:B---3--:R-:W3:Y:S02]  /*0c20*/  @!P1 LDS.64 R2, [R6] ;  /* 0x0000000006029984 */ /* 0x008ee40000000a00 */
[----:B---3--:R-:W-:-:S07]  /*0c30*/  @!P1 DADD R2, R2, R4 ;  /* 0x0000000002029229 */ /* 0x008fce0000000004 */
[----:B------:R4:W-:Y:S01]  /*0c40*/  @!P1 STS.64 [R9], R2 ;  /* 0x0000000209009388 */ /* 0x0009e20000000a00 */
[----:B------:R-:W-:Y:S01]  /*0c50*/  BAR.SYNC.DEFER_BLOCKING 0x0 ;  /* 0x0000000000007b1d */ /* 0x000fe20000010000 */
[----:B------:R-:W-:Y:S01]  /*0c60*/  ISETP.GT.U32.AND P1, PT, R7, 0x3, PT ;  /* 0x000000030700780c */ /* 0x000fe20003f24070 */
[----:B------:R-:W-:-:S12]  /*0c70*/  IMAD.MOV.U32 R7, RZ, RZ, R8 ;  /* 0x000000ffff077224 */ /* 0x000fd800078e0008 */
[----:B----4-:R-:W-:Y:S05]  /*0c80*/  @P1 BRA `(.L_x_20) ;  /* 0xfffffffc00d41947 */ /* 0x010fea000383ffff */
.L_x_19:
[----:B------:R-:W-:Y:S05]  /*0c90*/  @P0 EXIT ;  /* 0x000000000000094d */ /* 0x000fea0003800000 */
[----:B------:R-:W4:Y:S02]  /*0ca0*/  S2UR UR4, SR_CTAID.X ;  /* 0x00000000000479c3 */ /* 0x000f240000002500 */
[----:B----4-:R-:W-:-:S09]  /*0cb0*/  UISETP.NE.AND UP0, UPT, UR4, 0x1, UPT ;  /* 0x000000010400788c */ /* 0x010fd2000bf05270 */
[----:B------:R-:W-:Y:S05]  /*0cc0*/  BRA.U !UP0, `(.L_x_21) ;  /* 0x0000000108287547 */ /* 0x000fea000b800000 */
[----:B------:R-:W-:-:S13]  /*0cd0*/  ISETP.NE.AND P0, PT, RZ, UR4, PT ;  /* 0x00000004ff007c0c */ /* 0x000fda000bf05270 */
[----:B------:R-:W-:Y:S05]  /*0ce0*/  @P0 EXIT ;  /* 0x000000000000094d */ /* 0x000fea0003800000 */
[----:B------:R-:W4:Y:S01]  /*0cf0*/  S2UR UR5, SR_CgaCtaId ;  /* 0x00000000000579c3 */ /* 0x000f220000008800 */
[----:B------:R-:W-:-:S07]  /*0d00*/  UMOV UR4, 0x400 ;  /* 0x0000040000047882 */ /* 0x000fce0000000000 */
[----:B------:R-:W5:Y:S01]  /*0d10*/  LDC.64 R4, c[0x0][0x3a0] ;  /* 0x0000e800ff047b82 */ /* 0x000f620000000a00 */
[----:B----4-:R-:W-:-:S09]  /*0d20*/  ULEA UR4, UR5, UR4, 0x18 ;  /* 0x0000000405047291 */ /* 0x010fd2000f8ec0ff */
[----:B---3--:R-:W3:Y:S02]  /*0d30*/  LDS.64 R2, [UR4] ;  /* 0x00000004ff027984 */ /* 0x008ee40008000a00 */
[----:B---3--:R-:W-:-:S07]  /*0d40*/  DADD R2, -RZ, -R2 ;  /* 0x00000000ff027229 */ /* 0x008fce0000000902 */
[----:B-----5:R-:W-:Y:S01]  /*0d50*/  STG.E.64 desc[UR6][R4.64], R2 ;  /* 0x0000000204007986 */ /* 0x020fe2000c101b06 */
[----:B------:R-:W-:Y:S05]  /*0d60*/  EXIT ;  /* 0x000000000000794d */ /* 0x000fea0003800000 */
.L_x_21:
        /* <DEDUP_REMOVED lines=8> */
.L_x_22:
[----:B------:R-:W-:-:S00]  /*0df0*/  BRA `(.L_x_22) ;  /* 0xfffffffc00fc7947 */ /* 0x000fc0000383ffff */
[----:B------:R-:W-:-:S00]  /*0e00*/  NOP ;  /* 0x0000000000007918 */ /* 0x000fc00000000000 */
[----:B------:R-:W-:-:S00]  /*0e10*/  NOP ;  /* 0x0000000000007918 */ /* 0x000fc00000000000 */
[----:B------:R-:W-:-:S00]  /*0e20*/  NOP ;  /* 0x0000000000007918 */ /* 0x000fc00000000000 */
[----:B------:R-:W-:-:S00]  /*0e30*/  NOP ;  /* 0x0000000000007918 */ /* 0x000fc00000000000 */
[----:B------:R-:W-:-:S00]  /*0e40*/  NOP ;  /* 0x0000000000007918 */ /* 0x000fc00000000000 */
[----:B------:R-:W-:-:S00]  /*0e50*/  NOP ;  /* 0x0000000000007918 */ /* 0x000fc00000000000 */
[----:B------:R-:W-:-:S00]  /*0e60*/  NOP ;  /* 0x0000000000007918 */ /* 0x000fc00000000000 */
[----:B------:R-:W-:-:S00]  /*0e70*/  NOP ;  /* 0x0000000000007918 */ /* 0x000fc00000000000 */
.L_x_23:


//--------------------- .nv.shared._Z3addiiPdS_S_S_ --------------------------
	.section	.nv.shared._Z3addiiPdS_S_S_,"aw",@nobits
	.sectionflags	@""
	.align	8
.nv.shared._Z3addiiPdS_S_S_:
	.zero		9216


//--------------------- .nv.shared.reserved.0     --------------------------
	.section	.nv.shared.reserved.0,"aw",@nobits
	.weak		__nv_reservedSMEM_offset_0_alias
	.size		__nv_reservedSMEM_offset_0_alias, 0, 64
	.other		__nv_reservedSMEM_offset_0_alias,@"STO_CUDA_RESERVED_SHARED STV_DEFAULT"
__nv_reservedSMEM_offset_0_alias:
	.zero		0
	.zero		64


//--------------------- .nv.constant0._Z3addiiPdS_S_S_ --------------------------
	.section	.nv.constant0._Z3addiiPdS_S_S_,"a",@progbits
	.sectionflags	@""
	.align	4
.nv.constant0._Z3addiiPdS_S_S_:
	.zero		936


//--------------------- SYMBOLS --------------------------

	.type		.nv.reservedSmem.offset0,@object
	.size		.nv.reservedSmem.offset0,0x4
	.type		.nv.reservedSmem.cap,@object
	.size		.nv.reservedSmem.cap,0x4
